//
// Generated by NVIDIA NVVM Compiler
//
// Compiler Build ID: CL-36424714
// Cuda compilation tools, release 13.0, V13.0.88
// Based on NVVM 20.0.0
//

.version 9.0
.target sm_100
.address_size 64

	// .globl	_Z27BlockScanExclusiveSumKernelPiS_i
// _ZZ27BlockScanExclusiveSumKernelPiS_iE12temp_storage has been demoted
.global .align 1 .b8 _ZN34_INTERNAL_3f54e7f5_4_k_cu_e702f8ac4cuda3std3__45__cpo5beginE[1];
.global .align 1 .b8 _ZN34_INTERNAL_3f54e7f5_4_k_cu_e702f8ac4cuda3std3__45__cpo3endE[1];
.global .align 1 .b8 _ZN34_INTERNAL_3f54e7f5_4_k_cu_e702f8ac4cuda3std3__45__cpo6cbeginE[1];
.global .align 1 .b8 _ZN34_INTERNAL_3f54e7f5_4_k_cu_e702f8ac4cuda3std3__45__cpo4cendE[1];
.global .align 1 .b8 _ZN34_INTERNAL_3f54e7f5_4_k_cu_e702f8ac4cuda3std3__45__cpo6rbeginE[1];
.global .align 1 .b8 _ZN34_INTERNAL_3f54e7f5_4_k_cu_e702f8ac4cuda3std3__45__cpo4rendE[1];
.global .align 1 .b8 _ZN34_INTERNAL_3f54e7f5_4_k_cu_e702f8ac4cuda3std3__45__cpo7crbeginE[1];
.global .align 1 .b8 _ZN34_INTERNAL_3f54e7f5_4_k_cu_e702f8ac4cuda3std3__45__cpo5crendE[1];
.global .align 1 .b8 _ZN34_INTERNAL_3f54e7f5_4_k_cu_e702f8ac4cuda3std3__436_GLOBAL__N__3f54e7f5_4_k_cu_e702f8ac6ignoreE[1];
.global .align 1 .b8 _ZN34_INTERNAL_3f54e7f5_4_k_cu_e702f8ac4cuda3std3__419piecewise_constructE[1];
.global .align 1 .b8 _ZN34_INTERNAL_3f54e7f5_4_k_cu_e702f8ac4cuda3std3__48in_placeE[1];
.global .align 1 .b8 _ZN34_INTERNAL_3f54e7f5_4_k_cu_e702f8ac4cuda3std3__420unreachable_sentinelE[1];
.global .align 1 .b8 _ZN34_INTERNAL_3f54e7f5_4_k_cu_e702f8ac4cuda3std3__47nulloptE[1];
.global .align 1 .b8 _ZN34_INTERNAL_3f54e7f5_4_k_cu_e702f8ac4cuda3std3__48unexpectE[1];
.global .align 1 .b8 _ZN34_INTERNAL_3f54e7f5_4_k_cu_e702f8ac4cuda3std6ranges3__45__cpo4swapE[1];
.global .align 1 .b8 _ZN34_INTERNAL_3f54e7f5_4_k_cu_e702f8ac4cuda3std6ranges3__45__cpo9iter_moveE[1];
.global .align 1 .b8 _ZN34_INTERNAL_3f54e7f5_4_k_cu_e702f8ac4cuda3std6ranges3__45__cpo5beginE[1];
.global .align 1 .b8 _ZN34_INTERNAL_3f54e7f5_4_k_cu_e702f8ac4cuda3std6ranges3__45__cpo3endE[1];
.global .align 1 .b8 _ZN34_INTERNAL_3f54e7f5_4_k_cu_e702f8ac4cuda3std6ranges3__45__cpo6cbeginE[1];
.global .align 1 .b8 _ZN34_INTERNAL_3f54e7f5_4_k_cu_e702f8ac4cuda3std6ranges3__45__cpo4cendE[1];
.global .align 1 .b8 _ZN34_INTERNAL_3f54e7f5_4_k_cu_e702f8ac4cuda3std6ranges3__45__cpo7advanceE[1];
.global .align 1 .b8 _ZN34_INTERNAL_3f54e7f5_4_k_cu_e702f8ac4cuda3std6ranges3__45__cpo9iter_swapE[1];
.global .align 1 .b8 _ZN34_INTERNAL_3f54e7f5_4_k_cu_e702f8ac4cuda3std6ranges3__45__cpo4nextE[1];
.global .align 1 .b8 _ZN34_INTERNAL_3f54e7f5_4_k_cu_e702f8ac4cuda3std6ranges3__45__cpo4prevE[1];
.global .align 1 .b8 _ZN34_INTERNAL_3f54e7f5_4_k_cu_e702f8ac4cuda3std6ranges3__45__cpo4dataE[1];
.global .align 1 .b8 _ZN34_INTERNAL_3f54e7f5_4_k_cu_e702f8ac4cuda3std6ranges3__45__cpo5cdataE[1];
.global .align 1 .b8 _ZN34_INTERNAL_3f54e7f5_4_k_cu_e702f8ac4cuda3std6ranges3__45__cpo4sizeE[1];
.global .align 1 .b8 _ZN34_INTERNAL_3f54e7f5_4_k_cu_e702f8ac4cuda3std6ranges3__45__cpo5ssizeE[1];
.global .align 1 .b8 _ZN34_INTERNAL_3f54e7f5_4_k_cu_e702f8ac4cuda3std6ranges3__45__cpo8distanceE[1];
.global .align 1 .b8 _ZN34_INTERNAL_3f54e7f5_4_k_cu_e702f8ac6thrust24THRUST_300001_SM_1000_NS6system6detail10sequential3seqE[1];
.global .align 1 .b8 _ZN34_INTERNAL_3f54e7f5_4_k_cu_e702f8ac6thrust24THRUST_300001_SM_1000_NS12placeholders2_1E[1];
.global .align 1 .b8 _ZN34_INTERNAL_3f54e7f5_4_k_cu_e702f8ac6thrust24THRUST_300001_SM_1000_NS12placeholders2_2E[1];
.global .align 1 .b8 _ZN34_INTERNAL_3f54e7f5_4_k_cu_e702f8ac6thrust24THRUST_300001_SM_1000_NS12placeholders2_3E[1];
.global .align 1 .b8 _ZN34_INTERNAL_3f54e7f5_4_k_cu_e702f8ac6thrust24THRUST_300001_SM_1000_NS12placeholders2_4E[1];
.global .align 1 .b8 _ZN34_INTERNAL_3f54e7f5_4_k_cu_e702f8ac6thrust24THRUST_300001_SM_1000_NS12placeholders2_5E[1];
.global .align 1 .b8 _ZN34_INTERNAL_3f54e7f5_4_k_cu_e702f8ac6thrust24THRUST_300001_SM_1000_NS12placeholders2_6E[1];
.global .align 1 .b8 _ZN34_INTERNAL_3f54e7f5_4_k_cu_e702f8ac6thrust24THRUST_300001_SM_1000_NS12placeholders2_7E[1];
.global .align 1 .b8 _ZN34_INTERNAL_3f54e7f5_4_k_cu_e702f8ac6thrust24THRUST_300001_SM_1000_NS12placeholders2_8E[1];
.global .align 1 .b8 _ZN34_INTERNAL_3f54e7f5_4_k_cu_e702f8ac6thrust24THRUST_300001_SM_1000_NS12placeholders2_9E[1];
.global .align 1 .b8 _ZN34_INTERNAL_3f54e7f5_4_k_cu_e702f8ac6thrust24THRUST_300001_SM_1000_NS12placeholders3_10E[1];

.visible .entry _Z27BlockScanExclusiveSumKernelPiS_i(
	.param .u64 .ptr .align 1 _Z27BlockScanExclusiveSumKernelPiS_i_param_0,
	.param .u64 .ptr .align 1 _Z27BlockScanExclusiveSumKernelPiS_i_param_1,
	.param .u32 _Z27BlockScanExclusiveSumKernelPiS_i_param_2
)
{
	.reg .pred 	%p<3>;
	.reg .b32 	%r<61>;
	.reg .b64 	%rd<9>;
	// demoted variable
	.shared .align 16 .b8 _ZZ27BlockScanExclusiveSumKernelPiS_iE12temp_storage[672];
	ld.param.u64 	%rd2, [_Z27BlockScanExclusiveSumKernelPiS_i_param_0];
	ld.param.u64 	%rd1, [_Z27BlockScanExclusiveSumKernelPiS_i_param_1];
	mov.u32 	%r1, %tid.x;
	shl.b32 	%r2, %r1, 1;
	cvta.to.global.u64 	%rd3, %rd2;
	mul.wide.u32 	%rd4, %r2, 4;
	add.s64 	%rd5, %rd3, %rd4;
	ld.global.u32 	%r3, [%rd5];
	ld.global.u32 	%r6, [%rd5+4];
	add.s32 	%r4, %r6, %r3;
	shr.u32 	%r7, %r1, 2;
	add.s32 	%r8, %r7, %r1;
	shl.b32 	%r9, %r8, 2;
	mov.u32 	%r10, _ZZ27BlockScanExclusiveSumKernelPiS_iE12temp_storage;
	add.s32 	%r11, %r10, %r9;
	add.s32 	%r5, %r11, 16;
	st.shared.u32 	[%r11+16], %r4;
	bar.sync 	0;
	setp.gt.u32 	%p1, %r1, 31;
	@%p1 bra 	$L__BB0_2;
	mad.lo.s32 	%r43, %r1, 20, %r10;
	ld.shared.u32 	%r44, [%r43+16];
	ld.shared.u32 	%r45, [%r43+20];
	ld.shared.u32 	%r46, [%r43+24];
	ld.shared.u32 	%r47, [%r43+28];
	add.s32 	%r48, %r44, %r47;
	add.s32 	%r49, %r48, %r45;
	add.s32 	%r16, %r49, %r46;
	mov.b32 	%r14, 1;
	mov.b32 	%r39, 0;
	mov.b32 	%r41, -1;
	// begin inline asm
	{  .reg .s32 r0;  .reg .pred p;  shfl.sync.up.b32 r0|p, %r16, %r14, %r39, %r41;  @p add.s32 r0, r0, %r16;  mov.s32 %r12, r0;}
	// end inline asm
	mov.b32 	%r20, 2;
	// begin inline asm
	{  .reg .s32 r0;  .reg .pred p;  shfl.sync.up.b32 r0|p, %r12, %r20, %r39, %r41;  @p add.s32 r0, r0, %r12;  mov.s32 %r18, r0;}
	// end inline asm
	mov.b32 	%r26, 4;
	// begin inline asm
	{  .reg .s32 r0;  .reg .pred p;  shfl.sync.up.b32 r0|p, %r18, %r26, %r39, %r41;  @p add.s32 r0, r0, %r18;  mov.s32 %r24, r0;}
	// end inline asm
	mov.b32 	%r32, 8;
	// begin inline asm
	{  .reg .s32 r0;  .reg .pred p;  shfl.sync.up.b32 r0|p, %r24, %r32, %r39, %r41;  @p add.s32 r0, r0, %r24;  mov.s32 %r30, r0;}
	// end inline asm
	mov.b32 	%r38, 16;
	// begin inline asm
	{  .reg .s32 r0;  .reg .pred p;  shfl.sync.up.b32 r0|p, %r30, %r38, %r39, %r41;  @p add.s32 r0, r0, %r30;  mov.s32 %r36, r0;}
	// end inline asm
	sub.s32 	%r50, %r36, %r16;
	ld.shared.u32 	%r51, [%r43+16];
	ld.shared.u32 	%r52, [%r43+20];
	ld.shared.u32 	%r53, [%r43+24];
	add.s32 	%r54, %r51, %r50;
	add.s32 	%r55, %r52, %r54;
	add.s32 	%r56, %r53, %r55;
	st.shared.u32 	[%r43+16], %r50;
	st.shared.u32 	[%r43+20], %r54;
	st.shared.u32 	[%r43+24], %r55;
	st.shared.u32 	[%r43+28], %r56;
$L__BB0_2:
	bar.sync 	0;
	ld.shared.u32 	%r57, [%r5];
	setp.eq.s32 	%p2, %r1, 0;
	selp.b32 	%r58, 0, %r57, %p2;
	add.s32 	%r59, %r3, %r58;
	add.s32 	%r60, %r4, %r58;
	cvta.to.global.u64 	%rd6, %rd1;
	add.s64 	%rd8, %rd6, %rd4;
	st.global.u32 	[%rd8], %r59;
	st.global.u32 	[%rd8+4], %r60;
	ret;

}
	// .globl	_ZN3cub18CUB_300001_SM_10006detail11EmptyKernelIvEEvv
.visible .entry _ZN3cub18CUB_300001_SM_10006detail11EmptyKernelIvEEvv()
{


	ret;

}


// ===== COMPILED SASS (sm_100) =====

	.target	sm_100

	.elftype	@"ET_EXEC"


//--------------------- .note.nv.tkinfo           --------------------------
	.section	.note.nv.tkinfo,"",@"SHT_NOTE"
	.sectionflags	@"SHF_NOTE_NV_TKINFO"
	.tkinfo
        /*0018*/ 	.word	0x00000002
        /*0030*/ 	.string	""
        /*0030*/ 	.string	"ptxas"
        /*0030*/ 	.string	"Cuda compilation tools, release 13.0, V13.0.88"
        /*0030*/ 	.string	"Build cuda_13.0.r13.0/compiler.36424714_0"
        /*0030*/ 	.string	"-arch sm_100 -m 64 "



//--------------------- .note.nv.cuinfo           --------------------------
	.section	.note.nv.cuinfo,"",@"SHT_NOTE"
	.sectionflags	@"SHF_NOTE_NV_CUINFO"
        /*0018*/ 	.short	0x0002
        /*001a*/ 	.short	0x0064
        /*001c*/ 	.short	0x0082
	.zero		2


//--------------------- .nv.info                  --------------------------
	.section	.nv.info,"",@"SHT_CUDA_INFO"
	.align	4


	//----- nvinfo : EIATTR_REGCOUNT
	.align		4
        /*0000*/ 	.byte	0x04, 0x2f
        /*0002*/ 	.short	(.L_41 - .L_40)
	.align		4
.L_40:
        /*0004*/ 	.word	index@(_Z27BlockScanExclusiveSumKernelPiS_i)
        /*0008*/ 	.word	0x00000016


	//----- nvinfo : EIATTR_FRAME_SIZE
	.align		4
.L_41:
        /*000c*/ 	.byte	0x04, 0x11
        /*000e*/ 	.short	(.L_43 - .L_42)
	.align		4
.L_42:
        /*0010*/ 	.word	index@(_Z27BlockScanExclusiveSumKernelPiS_i)
        /*0014*/ 	.word	0x00000000


	//----- nvinfo : EIATTR_REGCOUNT
	.align		4
.L_43:
        /*0018*/ 	.byte	0x04, 0x2f
        /*001a*/ 	.short	(.L_45 - .L_44)
	.align		4
.L_44:
        /*001c*/ 	.word	index@(_ZN3cub18CUB_300001_SM_10006detail11EmptyKernelIvEEvv)
        /*0020*/ 	.word	0x00000004


	//----- nvinfo : EIATTR_FRAME_SIZE
	.align		4
.L_45:
        /*0024*/ 	.byte	0x04, 0x11
        /*0026*/ 	.short	(.L_47 - .L_46)
	.align		4
.L_46:
        /*0028*/ 	.word	index@(_ZN3cub18CUB_300001_SM_10006detail11EmptyKernelIvEEvv)
        /*002c*/ 	.word	0x00000000


	//----- nvinfo : EIATTR_MIN_STACK_SIZE
	.align		4
.L_47:
        /*0030*/ 	.byte	0x04, 0x12
        /*0032*/ 	.short	(.L_49 - .L_48)
	.align		4
.L_48:
        /*0034*/ 	.word	index@(_ZN3cub18CUB_300001_SM_10006detail11EmptyKernelIvEEvv)
        /*0038*/ 	.word	0x00000000


	//----- nvinfo : EIATTR_MIN_STACK_SIZE
	.align		4
.L_49:
        /*003c*/ 	.byte	0x04, 0x12
        /*003e*/ 	.short	(.L_51 - .L_50)
	.align		4
.L_50:
        /*0040*/ 	.word	index@(_Z27BlockScanExclusiveSumKernelPiS_i)
        /*0044*/ 	.word	0x00000000
.L_51:


//--------------------- .nv.compat                --------------------------
	.section	.nv.compat,"",@"SHT_CUDA_COMPAT_INFO"
	.align	4
        /*0000*/ 	.byte	0x02, 0x09, 0x00, 0x00, 0x02, 0x02, 0x01, 0x00, 0x02, 0x05, 0x05, 0x00, 0x03, 0x07, 0x01, 0x01
        /*0010*/ 	.byte	0x02, 0x03, 0x00, 0x00, 0x02, 0x06, 0x01, 0x00, 0x04, 0x0b, 0x08, 0x00, 0x09, 0x00, 0x00, 0x00
        /*0020*/ 	.byte	0x00, 0x00, 0x00, 0x00


//--------------------- .nv.info._ZN3cub18CUB_300001_SM_10006detail11EmptyKernelIvEEvv --------------------------
	.section	.nv.info._ZN3cub18CUB_300001_SM_10006detail11EmptyKernelIvEEvv,"",@"SHT_CUDA_INFO"
	.sectionflags	@""
	.align	4


	//----- nvinfo : EIATTR_CUDA_API_VERSION
	.align		4
        /*0000*/ 	.byte	0x04, 0x37
        /*0002*/ 	.short	(.L_53 - .L_52)
.L_52:
        /*0004*/ 	.word	0x00000082


	//----- nvinfo : EIATTR_SPARSE_MMA_MASK
	.align		4
.L_53:
        /*0008*/ 	.byte	0x03, 0x50
        /*000a*/ 	.short	0x0000


	//----- nvinfo : EIATTR_MAXREG_COUNT
	.align		4
        /*000c*/ 	.byte	0x03, 0x1b
        /*000e*/ 	.short	0x00ff


	//----- nvinfo : EIATTR_MERCURY_ISA_VERSION
	.align		4
        /*0010*/ 	.byte	0x03, 0x5f
        /*0012*/ 	.short	0x0101


	//----- nvinfo : EIATTR_VRC_CTA_INIT_COUNT
	.align		4
        /*0014*/ 	.byte	0x02, 0x4a
	.zero		1
	.zero		1


	//----- nvinfo : EIATTR_EXIT_INSTR_OFFSETS
	.align		4
        /*0018*/ 	.byte	0x04, 0x1c
        /*001a*/ 	.short	(.L_55 - .L_54)


	//   ....[0]....
.L_54:
        /*001c*/ 	.word	0x00000010


	//----- nvinfo : EIATTR_SW_WAR
	.align		4
.L_55:
        /*0020*/ 	.byte	0x04, 0x36
        /*0022*/ 	.short	(.L_57 - .L_56)
.L_56:
        /*0024*/ 	.word	0x00000008
.L_57:


//--------------------- .nv.info._Z27BlockScanExclusiveSumKernelPiS_i --------------------------
	.section	.nv.info._Z27BlockScanExclusiveSumKernelPiS_i,"",@"SHT_CUDA_INFO"
	.sectionflags	@""
	.align	4


	//----- nvinfo : EIATTR_CUDA_API_VERSION
	.align		4
        /*0000*/ 	.byte	0x04, 0x37
        /*0002*/ 	.short	(.L_59 - .L_58)
.L_58:
        /*0004*/ 	.word	0x00000082


	//----- nvinfo : EIATTR_KPARAM_INFO
	.align		4
.L_59:
        /*0008*/ 	.byte	0x04, 0x17
        /*000a*/ 	.short	(.L_61 - .L_60)
.L_60:
        /*000c*/ 	.word	0x00000000
        /*0010*/ 	.short	0x0002
        /*0012*/ 	.short	0x0010
        /*0014*/ 	.byte	0x00, 0xf0, 0x11, 0x00


	//----- nvinfo : EIATTR_KPARAM_INFO
	.align		4
.L_61:
        /*0018*/ 	.byte	0x04, 0x17
        /*001a*/ 	.short	(.L_63 - .L_62)
.L_62:
        /*001c*/ 	.word	0x00000000
        /*0020*/ 	.short	0x0001
        /*0022*/ 	.short	0x0008
        /*0024*/ 	.byte	0x00, 0xf5, 0x21, 0x00


	//----- nvinfo : EIATTR_KPARAM_INFO
	.align		4
.L_63:
        /*0028*/ 	.byte	0x04, 0x17
        /*002a*/ 	.short	(.L_65 - .L_64)
.L_64:
        /*002c*/ 	.word	0x00000000
        /*0030*/ 	.short	0x0000
        /*0032*/ 	.short	0x0000
        /*0034*/ 	.byte	0x00, 0xf5, 0x21, 0x00


	//----- nvinfo : EIATTR_SPARSE_MMA_MASK
	.align		4
.L_65:
        /*0038*/ 	.byte	0x03, 0x50
        /*003a*/ 	.short	0x0000


	//----- nvinfo : EIATTR_MAXREG_COUNT
	.align		4
        /*003c*/ 	.byte	0x03, 0x1b
        /*003e*/ 	.short	0x00ff


	//----- nvinfo : EIATTR_NUM_BARRIERS
	.align		4
        /*0040*/ 	.byte	0x02, 0x4c
        /*0042*/ 	.byte	0x01
	.zero		1


	//----- nvinfo : EIATTR_MERCURY_ISA_VERSION
	.align		4
        /*0044*/ 	.byte	0x03, 0x5f
        /*0046*/ 	.short	0x0101


	//----- nvinfo : EIATTR_COOP_GROUP_MASK_REGIDS
	.align		4
        /*0048*/ 	.byte	0x04, 0x29
        /*004a*/ 	.short	(.L_67 - .L_66)


	//   ....[0]....
.L_66:
        /*004c*/ 	.word	0xffffffff


	//   ....[1]....
        /*0050*/ 	.word	0xffffffff


	//   ....[2]....
        /*0054*/ 	.word	0xffffffff


	//   ....[3]....
        /*0058*/ 	.word	0xffffffff


	//   ....[4]....
        /*005c*/ 	.word	0xffffffff


	//   ....[5]....
        /*0060*/ 	.word	0x05000010


	//   ....[6]....
        /*0064*/ 	.word	0x05000010


	//   ....[7]....
        /*0068*/ 	.word	0x05000010


	//   ....[8]....
        /*006c*/ 	.word	0x05000010


	//   ....[9]....
        /*0070*/ 	.word	0x05000010


	//----- nvinfo : EIATTR_COOP_GROUP_INSTR_OFFSETS
	.align		4
.L_67:
        /*0074*/ 	.byte	0x04, 0x28
        /*0076*/ 	.short	(.L_69 - .L_68)


	//   ....[0]....
.L_68:
        /*0078*/ 	.word	0x000001b0


	//   ....[1]....
        /*007c*/ 	.word	0x000001d0


	//   ....[2]....
        /*0080*/ 	.word	0x000001f0


	//   ....[3]....
        /*0084*/ 	.word	0x00000210


	//   ....[4]....
        /*0088*/ 	.word	0x00000230


	//   ....[5]....
        /*008c*/ 	.word	0x000003e0


	//   ....[6]....
        /*0090*/ 	.word	0x00000450


	//   ....[7]....
        /*0094*/ 	.word	0x000004c0


	//   ....[8]....
        /*0098*/ 	.word	0x00000530


	//   ....[9]....
        /*009c*/ 	.word	0x000005a0


	//----- nvinfo : EIATTR_VRC_CTA_INIT_COUNT
	.align		4
.L_69:
        /*00a0*/ 	.byte	0x02, 0x4a
	.zero		1
	.zero		1


	//----- nvinfo : EIATTR_EXIT_INSTR_OFFSETS
	.align		4
        /*00a4*/ 	.byte	0x04, 0x1c
        /*00a6*/ 	.short	(.L_71 - .L_70)


	//   ....[0]....
.L_70:
        /*00a8*/ 	.word	0x00000380


	//----- nvinfo : EIATTR_CRS_STACK_SIZE
	.align		4
.L_71:
        /*00ac*/ 	.byte	0x04, 0x1e
        /*00ae*/ 	.short	(.L_73 - .L_72)
.L_72:
        /*00b0*/ 	.word	0x00000000


	//----- nvinfo : EIATTR_CBANK_PARAM_SIZE
	.align		4
.L_73:
        /*00b4*/ 	.byte	0x03, 0x19
        /*00b6*/ 	.short	0x0014


	//----- nvinfo : EIATTR_PARAM_CBANK
	.align		4
        /*00b8*/ 	.byte	0x04, 0x0a
        /*00ba*/ 	.short	(.L_75 - .L_74)
	.align		4
.L_74:
        /*00bc*/ 	.word	index@(.nv.constant0._Z27BlockScanExclusiveSumKernelPiS_i)
        /*00c0*/ 	.short	0x0380
        /*00c2*/ 	.short	0x0014


	//----- nvinfo : EIATTR_SW_WAR
	.align		4
.L_75:
        /*00c4*/ 	.byte	0x04, 0x36
        /*00c6*/ 	.short	(.L_77 - .L_76)
.L_76:
        /*00c8*/ 	.word	0x00000008
.L_77:


//--------------------- .nv.callgraph             --------------------------
	.section	.nv.callgraph,"",@"SHT_CUDA_CALLGRAPH"
	.align	4
	.sectionentsize	8
	.align		4
        /*0000*/ 	.word	0x00000000
	.align		4
        /*0004*/ 	.word	0xffffffff
	.align		4
        /*0008*/ 	.word	0x00000000
	.align		4
        /*000c*/ 	.word	0xfffffffe
	.align		4
        /*0010*/ 	.word	0x00000000
	.align		4
        /*0014*/ 	.word	0xfffffffd
	.align		4
        /*0018*/ 	.word	0x00000000
	.align		4
        /*001c*/ 	.word	0xfffffffc


//--------------------- .nv.constant4             --------------------------
	.section	.nv.constant4,"a",@progbits
	.align	8
	.align		8
.nv.constant4:
        /*0000*/ 	.dword	_ZN34_INTERNAL_3f54e7f5_4_k_cu_e702f8ac4cuda3std3__45__cpo5beginE
	.align		8
        /*0008*/ 	.dword	_ZN34_INTERNAL_3f54e7f5_4_k_cu_e702f8ac4cuda3std3__45__cpo3endE
	.align		8
        /*0010*/ 	.dword	_ZN34_INTERNAL_3f54e7f5_4_k_cu_e702f8ac4cuda3std3__45__cpo6cbeginE
	.align		8
        /*0018*/ 	.dword	_ZN34_INTERNAL_3f54e7f5_4_k_cu_e702f8ac4cuda3std3__45__cpo4cendE
	.align		8
        /*0020*/ 	.dword	_ZN34_INTERNAL_3f54e7f5_4_k_cu_e702f8ac4cuda3std3__45__cpo6rbeginE
	.align		8
        /*0028*/ 	.dword	_ZN34_INTERNAL_3f54e7f5_4_k_cu_e702f8ac4cuda3std3__45__cpo4rendE
	.align		8
        /*0030*/ 	.dword	_ZN34_INTERNAL_3f54e7f5_4_k_cu_e702f8ac4cuda3std3__45__cpo7crbeginE
	.align		8
        /*0038*/ 	.dword	_ZN34_INTERNAL_3f54e7f5_4_k_cu_e702f8ac4cuda3std3__45__cpo5crendE
	.align		8
        /*0040*/ 	.dword	_ZN34_INTERNAL_3f54e7f5_4_k_cu_e702f8ac4cuda3std3__436_GLOBAL__N__3f54e7f5_4_k_cu_e702f8ac6ignoreE
	.align		8
        /*0048*/ 	.dword	_ZN34_INTERNAL_3f54e7f5_4_k_cu_e702f8ac4cuda3std3__419piecewise_constructE
	.align		8
        /*0050*/ 	.dword	_ZN34_INTERNAL_3f54e7f5_4_k_cu_e702f8ac4cuda3std3__48in_placeE
	.align		8
        /*0058*/ 	.dword	_ZN34_INTERNAL_3f54e7f5_4_k_cu_e702f8ac4cuda3std3__420unreachable_sentinelE
	.align		8
        /*0060*/ 	.dword	_ZN34_INTERNAL_3f54e7f5_4_k_cu_e702f8ac4cuda3std3__47nulloptE
	.align		8
        /*0068*/ 	.dword	_ZN34_INTERNAL_3f54e7f5_4_k_cu_e702f8ac4cuda3std3__48unexpectE
	.align		8
        /*0070*/ 	.dword	_ZN34_INTERNAL_3f54e7f5_4_k_cu_e702f8ac4cuda3std6ranges3__45__cpo4swapE
	.align		8
        /*0078*/ 	.dword	_ZN34_INTERNAL_3f54e7f5_4_k_cu_e702f8ac4cuda3std6ranges3__45__cpo9iter_moveE
	.align		8
        /*0080*/ 	.dword	_ZN34_INTERNAL_3f54e7f5_4_k_cu_e702f8ac4cuda3std6ranges3__45__cpo5beginE
	.align		8
        /*0088*/ 	.dword	_ZN34_INTERNAL_3f54e7f5_4_k_cu_e702f8ac4cuda3std6ranges3__45__cpo3endE
	.align		8
        /*0090*/ 	.dword	_ZN34_INTERNAL_3f54e7f5_4_k_cu_e702f8ac4cuda3std6ranges3__45__cpo6cbeginE
	.align		8
        /*0098*/ 	.dword	_ZN34_INTERNAL_3f54e7f5_4_k_cu_e702f8ac4cuda3std6ranges3__45__cpo4cendE
	.align		8
        /*00a0*/ 	.dword	_ZN34_INTERNAL_3f54e7f5_4_k_cu_e702f8ac4cuda3std6ranges3__45__cpo7advanceE
	.align		8
        /*00a8*/ 	.dword	_ZN34_INTERNAL_3f54e7f5_4_k_cu_e702f8ac4cuda3std6ranges3__45__cpo9iter_swapE
	.align		8
        /*00b0*/ 	.dword	_ZN34_INTERNAL_3f54e7f5_4_k_cu_e702f8ac4cuda3std6ranges3__45__cpo4nextE
	.align		8
        /*00b8*/ 	.dword	_ZN34_INTERNAL_3f54e7f5_4_k_cu_e702f8ac4cuda3std6ranges3__45__cpo4prevE
	.align		8
        /*00c0*/ 	.dword	_ZN34_INTERNAL_3f54e7f5_4_k_cu_e702f8ac4cuda3std6ranges3__45__cpo4dataE
	.align		8
        /*00c8*/ 	.dword	_ZN34_INTERNAL_3f54e7f5_4_k_cu_e702f8ac4cuda3std6ranges3__45__cpo5cdataE
	.align		8
        /*00d0*/ 	.dword	_ZN34_INTERNAL_3f54e7f5_4_k_cu_e702f8ac4cuda3std6ranges3__45__cpo4sizeE
	.align		8
        /*00d8*/ 	.dword	_ZN34_INTERNAL_3f54e7f5_4_k_cu_e702f8ac4cuda3std6ranges3__45__cpo5ssizeE
	.align		8
        /*00e0*/ 	.dword	_ZN34_INTERNAL_3f54e7f5_4_k_cu_e702f8ac4cuda3std6ranges3__45__cpo8distanceE
	.align		8
        /*00e8*/ 	.dword	_ZN34_INTERNAL_3f54e7f5_4_k_cu_e702f8ac6thrust24THRUST_300001_SM_1000_NS6system6detail10sequential3seqE
	.align		8
        /*00f0*/ 	.dword	_ZN34_INTERNAL_3f54e7f5_4_k_cu_e702f8ac6thrust24THRUST_300001_SM_1000_NS12placeholders2_1E
	.align		8
        /*00f8*/ 	.dword	_ZN34_INTERNAL_3f54e7f5_4_k_cu_e702f8ac6thrust24THRUST_300001_SM_1000_NS12placeholders2_2E
	.align		8
        /*0100*/ 	.dword	_ZN34_INTERNAL_3f54e7f5_4_k_cu_e702f8ac6thrust24THRUST_300001_SM_1000_NS12placeholders2_3E
	.align		8
        /*0108*/ 	.dword	_ZN34_INTERNAL_3f54e7f5_4_k_cu_e702f8ac6thrust24THRUST_300001_SM_1000_NS12placeholders2_4E
	.align		8
        /*0110*/ 	.dword	_ZN34_INTERNAL_3f54e7f5_4_k_cu_e702f8ac6thrust24THRUST_300001_SM_1000_NS12placeholders2_5E
	.align		8
        /*0118*/ 	.dword	_ZN34_INTERNAL_3f54e7f5_4_k_cu_e702f8ac6thrust24THRUST_300001_SM_1000_NS12placeholders2_6E
	.align		8
        /*0120*/ 	.dword	_ZN34_INTERNAL_3f54e7f5_4_k_cu_e702f8ac6thrust24THRUST_300001_SM_1000_NS12placeholders2_7E
	.align		8
        /*0128*/ 	.dword	_ZN34_INTERNAL_3f54e7f5_4_k_cu_e702f8ac6thrust24THRUST_300001_SM_1000_NS12placeholders2_8E
	.align		8
        /*0130*/ 	.dword	_ZN34_INTERNAL_3f54e7f5_4_k_cu_e702f8ac6thrust24THRUST_300001_SM_1000_NS12placeholders2_9E
	.align		8
        /*0138*/ 	.dword	_ZN34_INTERNAL_3f54e7f5_4_k_cu_e702f8ac6thrust24THRUST_300001_SM_1000_NS12placeholders3_10E


//--------------------- .text._ZN3cub18CUB_300001_SM_10006detail11EmptyKernelIvEEvv --------------------------
	.section	.text._ZN3cub18CUB_300001_SM_10006detail11EmptyKernelIvEEvv,"ax",@progbits
	.align	128
        .global         _ZN3cub18CUB_300001_SM_10006detail11EmptyKernelIvEEvv
        .type           _ZN3cub18CUB_300001_SM_10006detail11EmptyKernelIvEEvv,@function
        .size           _ZN3cub18CUB_300001_SM_10006detail11EmptyKernelIvEEvv,(.L_x_10 - _ZN3cub18CUB_300001_SM_10006detail11EmptyKernelIvEEvv)
        .other          _ZN3cub18CUB_300001_SM_10006detail11EmptyKernelIvEEvv,@"STO_CUDA_ENTRY STV_DEFAULT"
_ZN3cub18CUB_300001_SM_10006detail11EmptyKernelIvEEvv:
.text._ZN3cub18CUB_300001_SM_10006detail11EmptyKernelIvEEvv:
[----:B------:R-:W-:Y:S01]  /*0000*/  LDC R1, c[0x0][0x37c] ;  /* 0x0000df00ff017b82 */ /* 0x000fe20000000800 */
[----:B------:R-:W-:Y:S05]  /*0010*/  EXIT ;  /* 0x000000000000794d */ /* 0x000fea0003800000 */
.L_x_0:
[----:B------:R-:W-:-:S00]  /*0020*/  BRA `(.L_x_0) ;  /* 0xfffffffc00fc7947 */ /* 0x000fc0000383ffff */
[----:B------:R-:W-:-:S00]  /*0030*/  NOP ;  /* 0x0000000000007918 */ /* 0x000fc00000000000 */
        /* <DEDUP_REMOVED lines=12> */
.L_x_10:


//--------------------- .text._Z27BlockScanExclusiveSumKernelPiS_i --------------------------
	.section	.text._Z27BlockScanExclusiveSumKernelPiS_i,"ax",@progbits
	.align	128
        .global         _Z27BlockScanExclusiveSumKernelPiS_i
        .type           _Z27BlockScanExclusiveSumKernelPiS_i,@function
        .size           _Z27BlockScanExclusiveSumKernelPiS_i,(.L_x_11 - _Z27BlockScanExclusiveSumKernelPiS_i)
        .other          _Z27BlockScanExclusiveSumKernelPiS_i,@"STO_CUDA_ENTRY STV_DEFAULT"
_Z27BlockScanExclusiveSumKernelPiS_i:
.text._Z27BlockScanExclusiveSumKernelPiS_i:
[----:B------:R-:W-:Y:S01]  /*0000*/  LDC R1, c[0x0][0x37c] ;  /* 0x0000df00ff017b82 */ /* 0x000fe20000000800 */
[----:B------:R-:W0:Y:S07]  /*0010*/  S2R R0, SR_TID.X ;  /* 0x0000000000007919 */ /* 0x000e2e0000002100 */
[----:B------:R-:W1:Y:S01]  /*0020*/  LDC.64 R6, c[0x0][0x380] ;  /* 0x0000e000ff067b82 */ /* 0x000e620000000a00 */
[----:B------:R-:W2:Y:S01]  /*0030*/  LDCU.64 UR4, c[0x0][0x358] ;  /* 0x00006b00ff0477ac */ /* 0x000ea20008000a00 */
[----:B0-----:R-:W-:-:S04]  /*0040*/  IMAD.SHL.U32 R2, R0, 0x2, RZ ;  /* 0x0000000200027824 */ /* 0x001fc800078e00ff */
[----:B-1----:R-:W-:-:S05]  /*0050*/  IMAD.WIDE.U32 R6, R2, 0x4, R6 ;  /* 0x0000000402067825 */ /* 0x002fca00078e0006 */
[----:B--2---:R-:W2:Y:S04]  /*0060*/  LDG.E R3, desc[UR4][R6.64] ;  /* 0x0000000406037981 */ /* 0x004ea8000c1e1900 */
[----:B------:R-:W2:Y:S01]  /*0070*/  LDG.E R4, desc[UR4][R6.64+0x4] ;  /* 0x0000040406047981 */ /* 0x000ea2000c1e1900 */
[----:B------:R-:W-:Y:S02]  /*0080*/  MOV R5, 0x400 ;  /* 0x0000040000057802 */ /* 0x000fe40000000f00 */
[----:B------:R-:W-:Y:S01]  /*0090*/  ISETP.GT.U32.AND P0, PT, R0, 0x1f, PT ;  /* 0x0000001f0000780c */ /* 0x000fe20003f04070 */
[----:B------:R-:W0:Y:S02]  /*00a0*/  S2R R8, SR_CgaCtaId ;  /* 0x0000000000087919 */ /* 0x000e240000008800 */
[----:B0-----:R-:W-:-:S02]  /*00b0*/  LEA R8, R8, R5, 0x18 ;  /* 0x0000000508087211 */ /* 0x001fc400078ec0ff */
[----:B------:R-:W-:-:S05]  /*00c0*/  LEA.HI R5, R0, R0, RZ, 0x1e ;  /* 0x0000000000057211 */ /* 0x000fca00078ff0ff */
[----:B------:R-:W-:Y:S01]  /*00d0*/  IMAD R5, R5, 0x4, R8 ;  /* 0x0000000405057824 */ /* 0x000fe200078e0208 */
[----:B--2---:R-:W-:-:S05]  /*00e0*/  IADD3 R4, PT, PT, R3, R4, RZ ;  /* 0x0000000403047210 */ /* 0x004fca0007ffe0ff */
[----:B------:R0:W-:Y:S01]  /*00f0*/  STS [R5+0x10], R4 ;  /* 0x0000100405007388 */ /* 0x0001e20000000800 */
[----:B------:R-:W-:Y:S06]  /*0100*/  BAR.SYNC.DEFER_BLOCKING 0x0 ;  /* 0x0000000000007b1d */ /* 0x000fec0000010000 */
[----:B------:R-:W-:Y:S05]  /*0110*/  @P0 BRA `(.L_x_1) ;  /* 0x00000000006c0947 */ /* 0x000fea0003800000 */
[----:B------:R-:W-:Y:S01]  /*0120*/  IMAD R8, R0, 0x14, R8 ;  /* 0x0000001400087824 */ /* 0x000fe200078e0208 */
[----:B------:R-:W-:-:S04]  /*0130*/  UMOV UR6, 0xffffffff ;  /* 0xffffffff00067882 */ /* 0x000fc80000000000 */
[----:B------:R-:W-:Y:S04]  /*0140*/  LDS R6, [R8+0x10] ;  /* 0x0000100008067984 */ /* 0x000fe80000000800 */
[----:B------:R-:W-:Y:S04]  /*0150*/  LDS R7, [R8+0x14] ;  /* 0x0000140008077984 */ /* 0x000fe80000000800 */
[----:B------:R-:W1:Y:S04]  /*0160*/  LDS R10, [R8+0x1c] ;  /* 0x00001c00080a7984 */ /* 0x000e680000000800 */
[----:B------:R-:W2:Y:S01]  /*0170*/  LDS R9, [R8+0x18] ;  /* 0x0000180008097984 */ /* 0x000ea20000000800 */
[----:B-1----:R-:W-:-:S05]  /*0180*/  IADD3 R10, PT, PT, R7, R6, R10 ;  /* 0x00000006070a7210 */ /* 0x002fca0007ffe00a */
[----:B--2---:R-:W-:Y:S01]  /*0190*/  IMAD.IADD R10, R9, 0x1, R10 ;  /* 0x00000001090a7824 */ /* 0x004fe200078e020a */
[----:B------:R-:W-:Y:S06]  /*01a0*/  BRA.DIV UR6, `(.L_x_2) ;  /* 0x0000000206787947 */ /* 0x000fec000b800000 */
[----:B------:R-:W1:Y:S02]  /*01b0*/  SHFL.UP P0, R11, R10, 0x1, RZ ;  /* 0x042000000a0b7989 */ /* 0x000e6400000000ff */
[----:B-1----:R-:W-:-:S05]  /*01c0*/  @P0 IADD3 R11, PT, PT, R10, R11, RZ ;  /* 0x0000000b0a0b0210 */ /* 0x002fca0007ffe0ff */
[----:B------:R-:W1:Y:S02]  /*01d0*/  SHFL.UP P0, R12, R11, 0x2, RZ ;  /* 0x044000000b0c7989 */ /* 0x000e6400000000ff */
[----:B-1----:R-:W-:-:S05]  /*01e0*/  @P0 IMAD.IADD R12, R11, 0x1, R12 ;  /* 0x000000010b0c0824 */ /* 0x002fca00078e020c */
[----:B------:R-:W1:Y:S02]  /*01f0*/  SHFL.UP P0, R13, R12, 0x4, RZ ;  /* 0x048000000c0d7989 */ /* 0x000e6400000000ff */
[----:B-1----:R-:W-:-:S05]  /*0200*/  @P0 IADD3 R13, PT, PT, R12, R13, RZ ;  /* 0x0000000d0c0d0210 */ /* 0x002fca0007ffe0ff */
[----:B------:R-:W1:Y:S02]  /*0210*/  SHFL.UP P0, R14, R13, 0x8, RZ ;  /* 0x050000000d0e7989 */ /* 0x000e6400000000ff */
[----:B-1----:R-:W-:-:S05]  /*0220*/  @P0 IMAD.IADD R14, R13, 0x1, R14 ;  /* 0x000000010d0e0824 */ /* 0x002fca00078e020e */
[----:B------:R1:W2:Y:S02]  /*0230*/  SHFL.UP P0, R15, R14, 0x10, RZ ;  /* 0x060000000e0f7989 */ /* 0x0002a400000000ff */
.L_x_8:
[----:B--2---:R-:W-:-:S05]  /*0240*/  @P0 IADD3 R15, PT, PT, R14, R15, RZ ;  /* 0x0000000f0e0f0210 */ /* 0x004fca0007ffe0ff */
[----:B------:R-:W-:-:S05]  /*0250*/  IMAD.IADD R15, R15, 0x1, -R10 ;  /* 0x000000010f0f7824 */ /* 0x000fca00078e0a0a */
[----:B------:R-:W-:Y:S01]  /*0260*/  IADD3 R6, PT, PT, R6, R15, RZ ;  /* 0x0000000f06067210 */ /* 0x000fe20007ffe0ff */
[----:B------:R2:W-:Y:S04]  /*0270*/  STS [R8+0x10], R15 ;  /* 0x0000100f08007388 */ /* 0x0005e80000000800 */
[----:B------:R-:W-:Y:S01]  /*0280*/  IMAD.IADD R7, R7, 0x1, R6 ;  /* 0x0000000107077824 */ /* 0x000fe200078e0206 */
[----:B------:R2:W-:Y:S04]  /*0290*/  STS [R8+0x14], R6 ;  /* 0x0000140608007388 */ /* 0x0005e80000000800 */
[----:B------:R-:W-:Y:S01]  /*02a0*/  IADD3 R9, PT, PT, R9, R7, RZ ;  /* 0x0000000709097210 */ /* 0x000fe20007ffe0ff */
[----:B------:R2:W-:Y:S04]  /*02b0*/  STS [R8+0x18], R7 ;  /* 0x0000180708007388 */ /* 0x0005e80000000800 */
[----:B------:R2:W-:Y:S02]  /*02c0*/  STS [R8+0x1c], R9 ;  /* 0x00001c0908007388 */ /* 0x0005e40000000800 */
.L_x_1:
[----:B------:R-:W-:Y:S05]  /*02d0*/  WARPSYNC.ALL ;  /* 0x0000000000007948 */ /* 0x000fea0003800000 */
[----:B------:R-:W-:Y:S01]  /*02e0*/  BAR.SYNC.DEFER_BLOCKING 0x0 ;  /* 0x0000000000007b1d */ /* 0x000fe20000010000 */
[----:B------:R-:W-:-:S07]  /*02f0*/  ISETP.NE.AND P0, PT, R0, RZ, PT ;  /* 0x000000ff0000720c */ /* 0x000fce0003f05270 */
[----:B--2---:R-:W2:Y:S01]  /*0300*/  LDC.64 R6, c[0x0][0x388] ;  /* 0x0000e200ff067b82 */ /* 0x004ea20000000a00 */
[----:B0-----:R-:W0:Y:S01]  /*0310*/  LDS R5, [R5+0x10] ;  /* 0x0000100005057984 */ /* 0x001e220000000800 */
[----:B--2---:R-:W-:Y:S01]  /*0320*/  IMAD.WIDE.U32 R6, R2, 0x4, R6 ;  /* 0x0000000402067825 */ /* 0x004fe200078e0006 */
[----:B0-----:R-:W-:-:S04]  /*0330*/  SEL R0, R5, RZ, P0 ;  /* 0x000000ff05007207 */ /* 0x001fc80000000000 */
[----:B------:R-:W-:Y:S01]  /*0340*/  IADD3 R9, PT, PT, R4, R0, RZ ;  /* 0x0000000004097210 */ /* 0x000fe20007ffe0ff */
[----:B------:R-:W-:-:S04]  /*0350*/  IMAD.IADD R3, R3, 0x1, R0 ;  /* 0x0000000103037824 */ /* 0x000fc800078e0200 */
[----:B------:R-:W-:Y:S04]  /*0360*/  STG.E desc[UR4][R6.64+0x4], R9 ;  /* 0x0000040906007986 */ /* 0x000fe8000c101904 */
[----:B------:R-:W-:Y:S01]  /*0370*/  STG.E desc[UR4][R6.64], R3 ;  /* 0x0000000306007986 */ /* 0x000fe2000c101904 */
[----:B------:R-:W-:Y:S05]  /*0380*/  EXIT ;  /* 0x000000000000794d */ /* 0x000fea0003800000 */
.L_x_2:
[----:B------:R-:W-:Y:S02]  /*0390*/  HFMA2 R18, -RZ, RZ, 0, 5.9604644775390625e-08 ;  /* 0x00000001ff127431 */ /* 0x000fe400000001ff */
[----:B------:R-:W-:Y:S01]  /*03a0*/  IMAD.MOV.U32 R17, RZ, RZ, R10 ;  /* 0x000000ffff117224 */ /* 0x000fe200078e000a */
[----:B------:R-:W-:Y:S01]  /*03b0*/  MOV R16, 0xffffffff ;  /* 0xffffffff00107802 */ /* 0x000fe20000000f00 */
[----:B------:R-:W-:-:S07]  /*03c0*/  IMAD.MOV.U32 R19, RZ, RZ, RZ ;  /* 0x000000ffff137224 */ /* 0x000fce00078e00ff */
[----:B0-----:R-:W-:Y:S05]  /*03d0*/  WARPSYNC.COLLECTIVE R16, `(.L_x_3) ;  /* 0x0000000010087348 */ /* 0x001fea0003c00000 */
[----:B------:R1:W2:Y:S02]  /*03e0*/  SHFL.UP P0, R15, R17, R18, R19 ;  /* 0x04000012110f7389 */ /* 0x0002a40000000013 */
[----:B012---:R-:W-:Y:S05]  /*03f0*/  ENDCOLLECTIVE ;  /* 0x000000000000791b */ /* 0x007fea0003800000 */
.L_x_3:
[----:B------:R-:W-:Y:S02]  /*0400*/  HFMA2 R18, -RZ, RZ, 0, 1.1920928955078125e-07 ;  /* 0x00000002ff127431 */ /* 0x000fe400000001ff */
[----:B------:R-:W-:-:S05]  /*0410*/  IMAD.MOV.U32 R11, RZ, RZ, R15 ;  /* 0x000000ffff0b7224 */ /* 0x000fca00078e000f */
[----:B------:R-:W-:-:S05]  /*0420*/  @P0 IADD3 R11, PT, PT, R10, R11, RZ ;  /* 0x0000000b0a0b0210 */ /* 0x000fca0007ffe0ff */
[----:B------:R-:W-:-:S07]  /*0430*/  IMAD.MOV.U32 R17, RZ, RZ, R11 ;  /* 0x000000ffff117224 */ /* 0x000fce00078e000b */
[----:B------:R-:W-:Y:S05]  /*0440*/  WARPSYNC.COLLECTIVE R16, `(.L_x_4) ;  /* 0x0000000010087348 */ /* 0x000fea0003c00000 */
[----:B------:R0:W1:Y:S02]  /*0450*/  SHFL.UP P0, R15, R17, R18, R19 ;  /* 0x04000012110f7389 */ /* 0x0000640000000013 */
[----:B01----:R-:W-:Y:S05]  /*0460*/  ENDCOLLECTIVE ;  /* 0x000000000000791b */ /* 0x003fea0003800000 */
.L_x_4:
[----:B------:R-:W-:Y:S01]  /*0470*/  MOV R18, 0x4 ;  /* 0x0000000400127802 */ /* 0x000fe20000000f00 */
[----:B------:R-:W-:-:S05]  /*0480*/  IMAD.MOV.U32 R12, RZ, RZ, R15 ;  /* 0x000000ffff0c7224 */ /* 0x000fca00078e000f */
[----:B------:R-:W-:-:S05]  /*0490*/  @P0 IADD3 R12, PT, PT, R11, R12, RZ ;  /* 0x0000000c0b0c0210 */ /* 0x000fca0007ffe0ff */
[----:B------:R-:W-:-:S07]  /*04a0*/  IMAD.MOV.U32 R17, RZ, RZ, R12 ;  /* 0x000000ffff117224 */ /* 0x000fce00078e000c */
[----:B------:R-:W-:Y:S05]  /*04b0*/  WARPSYNC.COLLECTIVE R16, `(.L_x_5) ;  /* 0x0000000010087348 */ /* 0x000fea0003c00000 */
[----:B------:R0:W1:Y:S02]  /*04c0*/  SHFL.UP P0, R15, R17, R18, R19 ;  /* 0x04000012110f7389 */ /* 0x0000640000000013 */
[----:B01----:R-:W-:Y:S05]  /*04d0*/  ENDCOLLECTIVE ;  /* 0x000000000000791b */ /* 0x003fea0003800000 */
.L_x_5:
[----:B------:R-:W-:Y:S02]  /*04e0*/  HFMA2 R18, -RZ, RZ, 0, 4.76837158203125e-07 ;  /* 0x00000008ff127431 */ /* 0x000fe400000001ff */
[----:B------:R-:W-:-:S05]  /*04f0*/  IMAD.MOV.U32 R13, RZ, RZ, R15 ;  /* 0x000000ffff0d7224 */ /* 0x000fca00078e000f */
[----:B------:R-:W-:-:S05]  /*0500*/  @P0 IADD3 R13, PT, PT, R12, R13, RZ ;  /* 0x0000000d0c0d0210 */ /* 0x000fca0007ffe0ff */
[----:B------:R-:W-:-:S07]  /*0510*/  IMAD.MOV.U32 R17, RZ, RZ, R13 ;  /* 0x000000ffff117224 */ /* 0x000fce00078e000d */
[----:B------:R-:W-:Y:S05]  /*0520*/  WARPSYNC.COLLECTIVE R16, `(.L_x_6) ;  /* 0x0000000010087348 */ /* 0x000fea0003c00000 */
[----:B------:R0:W1:Y:S02]  /*0530*/  SHFL.UP P0, R15, R17, R18, R19 ;  /* 0x04000012110f7389 */ /* 0x0000640000000013 */
[----:B01----:R-:W-:Y:S05]  /*0540*/  ENDCOLLECTIVE ;  /* 0x000000000000791b */ /* 0x003fea0003800000 */
.L_x_6:
[----:B------:R-:W-:Y:S01]  /*0550*/  MOV R18, 0x10 ;  /* 0x0000001000127802 */ /* 0x000fe20000000f00 */
[----:B------:R-:W-:-:S05]  /*0560*/  IMAD.MOV.U32 R14, RZ, RZ, R15 ;  /* 0x000000ffff0e7224 */ /* 0x000fca00078e000f */
[----:B------:R-:W-:-:S05]  /*0570*/  @P0 IADD3 R14, PT, PT, R13, R14, RZ ;  /* 0x0000000e0d0e0210 */ /* 0x000fca0007ffe0ff */
[----:B------:R-:W-:-:S07]  /*0580*/  IMAD.MOV.U32 R17, RZ, RZ, R14 ;  /* 0x000000ffff117224 */ /* 0x000fce00078e000e */
[----:B------:R-:W-:Y:S05]  /*0590*/  WARPSYNC.COLLECTIVE R16, `(.L_x_7) ;  /* 0x0000000010087348 */ /* 0x000fea0003c00000 */
[----:B------:R0:W1:Y:S02]  /*05a0*/  SHFL.UP P0, R15, R17, R18, R19 ;  /* 0x04000012110f7389 */ /* 0x0000640000000013 */
[----:B01----:R-:W-:Y:S05]  /*05b0*/  ENDCOLLECTIVE ;  /* 0x000000000000791b */ /* 0x003fea0003800000 */
.L_x_7:
[----:B------:R-:W-:Y:S05]  /*05c0*/  BRA `(.L_x_8) ;  /* 0xfffffffc001c7947 */ /* 0x000fea000383ffff */
.L_x_9:
        /* <DEDUP_REMOVED lines=11> */
.L_x_11:


//--------------------- .nv.shared.reserved.0     --------------------------
	.section	.nv.shared.reserved.0,"aw",@nobits
	.weak		__nv_reservedSMEM_offset_0_alias
	.size		__nv_reservedSMEM_offset_0_alias, 0, 64
	.other		__nv_reservedSMEM_offset_0_alias,@"STO_CUDA_RESERVED_SHARED STV_DEFAULT"
__nv_reservedSMEM_offset_0_alias:
	.zero		0
	.zero		64


//--------------------- .nv.global                --------------------------
	.section	.nv.global,"aw",@nobits
.nv.global:
	.type		_ZN34_INTERNAL_3f54e7f5_4_k_cu_e702f8ac6thrust24THRUST_300001_SM_1000_NS12placeholders2_5E,@object
	.size		_ZN34_INTERNAL_3f54e7f5_4_k_cu_e702f8ac6thrust24THRUST_300001_SM_1000_NS12placeholders2_5E,(_ZN34_INTERNAL_3f54e7f5_4_k_cu_e702f8ac4cuda3std3__45__cpo6cbeginE - _ZN34_INTERNAL_3f54e7f5_4_k_cu_e702f8ac6thrust24THRUST_300001_SM_1000_NS12placeholders2_5E)
_ZN34_INTERNAL_3f54e7f5_4_k_cu_e702f8ac6thrust24THRUST_300001_SM_1000_NS12placeholders2_5E:
	.zero		1
	.type		_ZN34_INTERNAL_3f54e7f5_4_k_cu_e702f8ac4cuda3std3__45__cpo6cbeginE,@object
	.size		_ZN34_INTERNAL_3f54e7f5_4_k_cu_e702f8ac4cuda3std3__45__cpo6cbeginE,(_ZN34_INTERNAL_3f54e7f5_4_k_cu_e702f8ac4cuda3std6ranges3__45__cpo6cbeginE - _ZN34_INTERNAL_3f54e7f5_4_k_cu_e702f8ac4cuda3std3__45__cpo6cbeginE)
_ZN34_INTERNAL_3f54e7f5_4_k_cu_e702f8ac4cuda3std3__45__cpo6cbeginE:
	.zero		1
	.type		_ZN34_INTERNAL_3f54e7f5_4_k_cu_e702f8ac4cuda3std6ranges3__45__cpo6cbeginE,@object
	.size		_ZN34_INTERNAL_3f54e7f5_4_k_cu_e702f8ac4cuda3std6ranges3__45__cpo6cbeginE,(_ZN34_INTERNAL_3f54e7f5_4_k_cu_e702f8ac4cuda3std3__48in_placeE - _ZN34_INTERNAL_3f54e7f5_4_k_cu_e702f8ac4cuda3std6ranges3__45__cpo6cbeginE)
_ZN34_INTERNAL_3f54e7f5_4_k_cu_e702f8ac4cuda3std6ranges3__45__cpo6cbeginE:
	.zero		1
	.type		_ZN34_INTERNAL_3f54e7f5_4_k_cu_e702f8ac4cuda3std3__48in_placeE,@object
	.size		_ZN34_INTERNAL_3f54e7f5_4_k_cu_e702f8ac4cuda3std3__48in_placeE,(_ZN34_INTERNAL_3f54e7f5_4_k_cu_e702f8ac4cuda3std6ranges3__45__cpo4sizeE - _ZN34_INTERNAL_3f54e7f5_4_k_cu_e702f8ac4cuda3std3__48in_placeE)
_ZN34_INTERNAL_3f54e7f5_4_k_cu_e702f8ac4cuda3std3__48in_placeE:
	.zero		1
	.type		_ZN34_INTERNAL_3f54e7f5_4_k_cu_e702f8ac4cuda3std6ranges3__45__cpo4sizeE,@object
	.size		_ZN34_INTERNAL_3f54e7f5_4_k_cu_e702f8ac4cuda3std6ranges3__45__cpo4sizeE,(_ZN34_INTERNAL_3f54e7f5_4_k_cu_e702f8ac6thrust24THRUST_300001_SM_1000_NS12placeholders2_9E - _ZN34_INTERNAL_3f54e7f5_4_k_cu_e702f8ac4cuda3std6ranges3__45__cpo4sizeE)
_ZN34_INTERNAL_3f54e7f5_4_k_cu_e702f8ac4cuda3std6ranges3__45__cpo4sizeE:
	.zero		1
	.type		_ZN34_INTERNAL_3f54e7f5_4_k_cu_e702f8ac6thrust24THRUST_300001_SM_1000_NS12placeholders2_9E,@object
	.size		_ZN34_INTERNAL_3f54e7f5_4_k_cu_e702f8ac6thrust24THRUST_300001_SM_1000_NS12placeholders2_9E,(_ZN34_INTERNAL_3f54e7f5_4_k_cu_e702f8ac4cuda3std3__45__cpo7crbeginE - _ZN34_INTERNAL_3f54e7f5_4_k_cu_e702f8ac6thrust24THRUST_300001_SM_1000_NS12placeholders2_9E)
_ZN34_INTERNAL_3f54e7f5_4_k_cu_e702f8ac6thrust24THRUST_300001_SM_1000_NS12placeholders2_9E:
	.zero		1
	.type		_ZN34_INTERNAL_3f54e7f5_4_k_cu_e702f8ac4cuda3std3__45__cpo7crbeginE,@object
	.size		_ZN34_INTERNAL_3f54e7f5_4_k_cu_e702f8ac4cuda3std3__45__cpo7crbeginE,(_ZN34_INTERNAL_3f54e7f5_4_k_cu_e702f8ac4cuda3std6ranges3__45__cpo4nextE - _ZN34_INTERNAL_3f54e7f5_4_k_cu_e702f8ac4cuda3std3__45__cpo7crbeginE)
_ZN34_INTERNAL_3f54e7f5_4_k_cu_e702f8ac4cuda3std3__45__cpo7crbeginE:
	.zero		1
	.type		_ZN34_INTERNAL_3f54e7f5_4_k_cu_e702f8ac4cuda3std6ranges3__45__cpo4nextE,@object
	.size		_ZN34_INTERNAL_3f54e7f5_4_k_cu_e702f8ac4cuda3std6ranges3__45__cpo4nextE,(_ZN34_INTERNAL_3f54e7f5_4_k_cu_e702f8ac4cuda3std6ranges3__45__cpo4swapE - _ZN34_INTERNAL_3f54e7f5_4_k_cu_e702f8ac4cuda3std6ranges3__45__cpo4nextE)
_ZN34_INTERNAL_3f54e7f5_4_k_cu_e702f8ac4cuda3std6ranges3__45__cpo4nextE:
	.zero		1
	.type		_ZN34_INTERNAL_3f54e7f5_4_k_cu_e702f8ac4cuda3std6ranges3__45__cpo4swapE,@object
	.size		_ZN34_INTERNAL_3f54e7f5_4_k_cu_e702f8ac4cuda3std6ranges3__45__cpo4swapE,(_ZN34_INTERNAL_3f54e7f5_4_k_cu_e702f8ac6thrust24THRUST_300001_SM_1000_NS12placeholders2_1E - _ZN34_INTERNAL_3f54e7f5_4_k_cu_e702f8ac4cuda3std6ranges3__45__cpo4swapE)
_ZN34_INTERNAL_3f54e7f5_4_k_cu_e702f8ac4cuda3std6ranges3__45__cpo4swapE:
	.zero		1
	.type		_ZN34_INTERNAL_3f54e7f5_4_k_cu_e702f8ac6thrust24THRUST_300001_SM_1000_NS12placeholders2_1E,@object
	.size		_ZN34_INTERNAL_3f54e7f5_4_k_cu_e702f8ac6thrust24THRUST_300001_SM_1000_NS12placeholders2_1E,(_ZN34_INTERNAL_3f54e7f5_4_k_cu_e702f8ac6thrust24THRUST_300001_SM_1000_NS12placeholders2_3E - _ZN34_INTERNAL_3f54e7f5_4_k_cu_e702f8ac6thrust24THRUST_300001_SM_1000_NS12placeholders2_1E)
_ZN34_INTERNAL_3f54e7f5_4_k_cu_e702f8ac6thrust24THRUST_300001_SM_1000_NS12placeholders2_1E:
	.zero		1
	.type		_ZN34_INTERNAL_3f54e7f5_4_k_cu_e702f8ac6thrust24THRUST_300001_SM_1000_NS12placeholders2_3E,@object
	.size		_ZN34_INTERNAL_3f54e7f5_4_k_cu_e702f8ac6thrust24THRUST_300001_SM_1000_NS12placeholders2_3E,(_ZN34_INTERNAL_3f54e7f5_4_k_cu_e702f8ac4cuda3std3__45__cpo5beginE - _ZN34_INTERNAL_3f54e7f5_4_k_cu_e702f8ac6thrust24THRUST_300001_SM_1000_NS12placeholders2_3E)
_ZN34_INTERNAL_3f54e7f5_4_k_cu_e702f8ac6thrust24THRUST_300001_SM_1000_NS12placeholders2_3E:
	.zero		1
	.type		_ZN34_INTERNAL_3f54e7f5_4_k_cu_e702f8ac4cuda3std3__45__cpo5beginE,@object
	.size		_ZN34_INTERNAL_3f54e7f5_4_k_cu_e702f8ac4cuda3std3__45__cpo5beginE,(_ZN34_INTERNAL_3f54e7f5_4_k_cu_e702f8ac4cuda3std6ranges3__45__cpo5beginE - _ZN34_INTERNAL_3f54e7f5_4_k_cu_e702f8ac4cuda3std3__45__cpo5beginE)
_ZN34_INTERNAL_3f54e7f5_4_k_cu_e702f8ac4cuda3std3__45__cpo5beginE:
	.zero		1
	.type		_ZN34_INTERNAL_3f54e7f5_4_k_cu_e702f8ac4cuda3std6ranges3__45__cpo5beginE,@object
	.size		_ZN34_INTERNAL_3f54e7f5_4_k_cu_e702f8ac4cuda3std6ranges3__45__cpo5beginE,(_ZN34_INTERNAL_3f54e7f5_4_k_cu_e702f8ac4cuda3std3__436_GLOBAL__N__3f54e7f5_4_k_cu_e702f8ac6ignoreE - _ZN34_INTERNAL_3f54e7f5_4_k_cu_e702f8ac4cuda3std6ranges3__45__cpo5beginE)
_ZN34_INTERNAL_3f54e7f5_4_k_cu_e702f8ac4cuda3std6ranges3__45__cpo5beginE:
	.zero		1
	.type		_ZN34_INTERNAL_3f54e7f5_4_k_cu_e702f8ac4cuda3std3__436_GLOBAL__N__3f54e7f5_4_k_cu_e702f8ac6ignoreE,@object
	.size		_ZN34_INTERNAL_3f54e7f5_4_k_cu_e702f8ac4cuda3std3__436_GLOBAL__N__3f54e7f5_4_k_cu_e702f8ac6ignoreE,(_ZN34_INTERNAL_3f54e7f5_4_k_cu_e702f8ac4cuda3std6ranges3__45__cpo4dataE - _ZN34_INTERNAL_3f54e7f5_4_k_cu_e702f8ac4cuda3std3__436_GLOBAL__N__3f54e7f5_4_k_cu_e702f8ac6ignoreE)
_ZN34_INTERNAL_3f54e7f5_4_k_cu_e702f8ac4cuda3std3__436_GLOBAL__N__3f54e7f5_4_k_cu_e702f8ac6ignoreE:
	.zero		1
	.type		_ZN34_INTERNAL_3f54e7f5_4_k_cu_e702f8ac4cuda3std6ranges3__45__cpo4dataE,@object
	.size		_ZN34_INTERNAL_3f54e7f5_4_k_cu_e702f8ac4cuda3std6ranges3__45__cpo4dataE,(_ZN34_INTERNAL_3f54e7f5_4_k_cu_e702f8ac6thrust24THRUST_300001_SM_1000_NS12placeholders2_7E - _ZN34_INTERNAL_3f54e7f5_4_k_cu_e702f8ac4cuda3std6ranges3__45__cpo4dataE)
_ZN34_INTERNAL_3f54e7f5_4_k_cu_e702f8ac4cuda3std6ranges3__45__cpo4dataE:
	.zero		1
	.type		_ZN34_INTERNAL_3f54e7f5_4_k_cu_e702f8ac6thrust24THRUST_300001_SM_1000_NS12placeholders2_7E,@object
	.size		_ZN34_INTERNAL_3f54e7f5_4_k_cu_e702f8ac6thrust24THRUST_300001_SM_1000_NS12placeholders2_7E,(_ZN34_INTERNAL_3f54e7f5_4_k_cu_e702f8ac4cuda3std3__45__cpo6rbeginE - _ZN34_INTERNAL_3f54e7f5_4_k_cu_e702f8ac6thrust24THRUST_300001_SM_1000_NS12placeholders2_7E)
_ZN34_INTERNAL_3f54e7f5_4_k_cu_e702f8ac6thrust24THRUST_300001_SM_1000_NS12placeholders2_7E:
	.zero		1
	.type		_ZN34_INTERNAL_3f54e7f5_4_k_cu_e702f8ac4cuda3std3__45__cpo6rbeginE,@object
	.size		_ZN34_INTERNAL_3f54e7f5_4_k_cu_e702f8ac4cuda3std3__45__cpo6rbeginE,(_ZN34_INTERNAL_3f54e7f5_4_k_cu_e702f8ac4cuda3std6ranges3__45__cpo7advanceE - _ZN34_INTERNAL_3f54e7f5_4_k_cu_e702f8ac4cuda3std3__45__cpo6rbeginE)
_ZN34_INTERNAL_3f54e7f5_4_k_cu_e702f8ac4cuda3std3__45__cpo6rbeginE:
	.zero		1
	.type		_ZN34_INTERNAL_3f54e7f5_4_k_cu_e702f8ac4cuda3std6ranges3__45__cpo7advanceE,@object
	.size		_ZN34_INTERNAL_3f54e7f5_4_k_cu_e702f8ac4cuda3std6ranges3__45__cpo7advanceE,(_ZN34_INTERNAL_3f54e7f5_4_k_cu_e702f8ac4cuda3std3__47nulloptE - _ZN34_INTERNAL_3f54e7f5_4_k_cu_e702f8ac4cuda3std6ranges3__45__cpo7advanceE)
_ZN34_INTERNAL_3f54e7f5_4_k_cu_e702f8ac4cuda3std6ranges3__45__cpo7advanceE:
	.zero		1
	.type		_ZN34_INTERNAL_3f54e7f5_4_k_cu_e702f8ac4cuda3std3__47nulloptE,@object
	.size		_ZN34_INTERNAL_3f54e7f5_4_k_cu_e702f8ac4cuda3std3__47nulloptE,(_ZN34_INTERNAL_3f54e7f5_4_k_cu_e702f8ac4cuda3std6ranges3__45__cpo8distanceE - _ZN34_INTERNAL_3f54e7f5_4_k_cu_e702f8ac4cuda3std3__47nulloptE)
_ZN34_INTERNAL_3f54e7f5_4_k_cu_e702f8ac4cuda3std3__47nulloptE:
	.zero		1
	.type		_ZN34_INTERNAL_3f54e7f5_4_k_cu_e702f8ac4cuda3std6ranges3__45__cpo8distanceE,@object
	.size		_ZN34_INTERNAL_3f54e7f5_4_k_cu_e702f8ac4cuda3std6ranges3__45__cpo8distanceE,(_ZN34_INTERNAL_3f54e7f5_4_k_cu_e702f8ac6thrust24THRUST_300001_SM_1000_NS12placeholders2_6E - _ZN34_INTERNAL_3f54e7f5_4_k_cu_e702f8ac4cuda3std6ranges3__45__cpo8distanceE)
_ZN34_INTERNAL_3f54e7f5_4_k_cu_e702f8ac4cuda3std6ranges3__45__cpo8distanceE:
	.zero		1
	.type		_ZN34_INTERNAL_3f54e7f5_4_k_cu_e702f8ac6thrust24THRUST_300001_SM_1000_NS12placeholders2_6E,@object
	.size		_ZN34_INTERNAL_3f54e7f5_4_k_cu_e702f8ac6thrust24THRUST_300001_SM_1000_NS12placeholders2_6E,(_ZN34_INTERNAL_3f54e7f5_4_k_cu_e702f8ac4cuda3std3__45__cpo4cendE - _ZN34_INTERNAL_3f54e7f5_4_k_cu_e702f8ac6thrust24THRUST_300001_SM_1000_NS12placeholders2_6E)
_ZN34_INTERNAL_3f54e7f5_4_k_cu_e702f8ac6thrust24THRUST_300001_SM_1000_NS12placeholders2_6E:
	.zero		1
	.type		_ZN34_INTERNAL_3f54e7f5_4_k_cu_e702f8ac4cuda3std3__45__cpo4cendE,@object
	.size		_ZN34_INTERNAL_3f54e7f5_4_k_cu_e702f8ac4cuda3std3__45__cpo4cendE,(_ZN34_INTERNAL_3f54e7f5_4_k_cu_e702f8ac4cuda3std6ranges3__45__cpo4cendE - _ZN34_INTERNAL_3f54e7f5_4_k_cu_e702f8ac4cuda3std3__45__cpo4cendE)
_ZN34_INTERNAL_3f54e7f5_4_k_cu_e702f8ac4cuda3std3__45__cpo4cendE:
	.zero		1
	.type		_ZN34_INTERNAL_3f54e7f5_4_k_cu_e702f8ac4cuda3std6ranges3__45__cpo4cendE,@object
	.size		_ZN34_INTERNAL_3f54e7f5_4_k_cu_e702f8ac4cuda3std6ranges3__45__cpo4cendE,(_ZN34_INTERNAL_3f54e7f5_4_k_cu_e702f8ac4cuda3std3__420unreachable_sentinelE - _ZN34_INTERNAL_3f54e7f5_4_k_cu_e702f8ac4cuda3std6ranges3__45__cpo4cendE)
_ZN34_INTERNAL_3f54e7f5_4_k_cu_e702f8ac4cuda3std6ranges3__45__cpo4cendE:
	.zero		1
	.type		_ZN34_INTERNAL_3f54e7f5_4_k_cu_e702f8ac4cuda3std3__420unreachable_sentinelE,@object
	.size		_ZN34_INTERNAL_3f54e7f5_4_k_cu_e702f8ac4cuda3std3__420unreachable_sentinelE,(_ZN34_INTERNAL_3f54e7f5_4_k_cu_e702f8ac4cuda3std6ranges3__45__cpo5ssizeE - _ZN34_INTERNAL_3f54e7f5_4_k_cu_e702f8ac4cuda3std3__420unreachable_sentinelE)
_ZN34_INTERNAL_3f54e7f5_4_k_cu_e702f8ac4cuda3std3__420unreachable_sentinelE:
	.zero		1
	.type		_ZN34_INTERNAL_3f54e7f5_4_k_cu_e702f8ac4cuda3std6ranges3__45__cpo5ssizeE,@object
	.size		_ZN34_INTERNAL_3f54e7f5_4_k_cu_e702f8ac4cuda3std6ranges3__45__cpo5ssizeE,(_ZN34_INTERNAL_3f54e7f5_4_k_cu_e702f8ac6thrust24THRUST_300001_SM_1000_NS12placeholders3_10E - _ZN34_INTERNAL_3f54e7f5_4_k_cu_e702f8ac4cuda3std6ranges3__45__cpo5ssizeE)
_ZN34_INTERNAL_3f54e7f5_4_k_cu_e702f8ac4cuda3std6ranges3__45__cpo5ssizeE:
	.zero		1
	.type		_ZN34_INTERNAL_3f54e7f5_4_k_cu_e702f8ac6thrust24THRUST_300001_SM_1000_NS12placeholders3_10E,@object
	.size		_ZN34_INTERNAL_3f54e7f5_4_k_cu_e702f8ac6thrust24THRUST_300001_SM_1000_NS12placeholders3_10E,(_ZN34_INTERNAL_3f54e7f5_4_k_cu_e702f8ac4cuda3std3__45__cpo5crendE - _ZN34_INTERNAL_3f54e7f5_4_k_cu_e702f8ac6thrust24THRUST_300001_SM_1000_NS12placeholders3_10E)
_ZN34_INTERNAL_3f54e7f5_4_k_cu_e702f8ac6thrust24THRUST_300001_SM_1000_NS12placeholders3_10E:
	.zero		1
	.type		_ZN34_INTERNAL_3f54e7f5_4_k_cu_e702f8ac4cuda3std3__45__cpo5crendE,@object
	.size		_ZN34_INTERNAL_3f54e7f5_4_k_cu_e702f8ac4cuda3std3__45__cpo5crendE,(_ZN34_INTERNAL_3f54e7f5_4_k_cu_e702f8ac4cuda3std6ranges3__45__cpo4prevE - _ZN34_INTERNAL_3f54e7f5_4_k_cu_e702f8ac4cuda3std3__45__cpo5crendE)
_ZN34_INTERNAL_3f54e7f5_4_k_cu_e702f8ac4cuda3std3__45__cpo5crendE:
	.zero		1
	.type		_ZN34_INTERNAL_3f54e7f5_4_k_cu_e702f8ac4cuda3std6ranges3__45__cpo4prevE,@object
	.size		_ZN34_INTERNAL_3f54e7f5_4_k_cu_e702f8ac4cuda3std6ranges3__45__cpo4prevE,(_ZN34_INTERNAL_3f54e7f5_4_k_cu_e702f8ac4cuda3std6ranges3__45__cpo9iter_moveE - _ZN34_INTERNAL_3f54e7f5_4_k_cu_e702f8ac4cuda3std6ranges3__45__cpo4prevE)
_ZN34_INTERNAL_3f54e7f5_4_k_cu_e702f8ac4cuda3std6ranges3__45__cpo4prevE:
	.zero		1
	.type		_ZN34_INTERNAL_3f54e7f5_4_k_cu_e702f8ac4cuda3std6ranges3__45__cpo9iter_moveE,@object
	.size		_ZN34_INTERNAL_3f54e7f5_4_k_cu_e702f8ac4cuda3std6ranges3__45__cpo9iter_moveE,(_ZN34_INTERNAL_3f54e7f5_4_k_cu_e702f8ac6thrust24THRUST_300001_SM_1000_NS12placeholders2_2E - _ZN34_INTERNAL_3f54e7f5_4_k_cu_e702f8ac4cuda3std6ranges3__45__cpo9iter_moveE)
_ZN34_INTERNAL_3f54e7f5_4_k_cu_e702f8ac4cuda3std6ranges3__45__cpo9iter_moveE:
	.zero		1
	.type		_ZN34_INTERNAL_3f54e7f5_4_k_cu_e702f8ac6thrust24THRUST_300001_SM_1000_NS12placeholders2_2E,@object
	.size		_ZN34_INTERNAL_3f54e7f5_4_k_cu_e702f8ac6thrust24THRUST_300001_SM_1000_NS12placeholders2_2E,(_ZN34_INTERNAL_3f54e7f5_4_k_cu_e702f8ac6thrust24THRUST_300001_SM_1000_NS12placeholders2_4E - _ZN34_INTERNAL_3f54e7f5_4_k_cu_e702f8ac6thrust24THRUST_300001_SM_1000_NS12placeholders2_2E)
_ZN34_INTERNAL_3f54e7f5_4_k_cu_e702f8ac6thrust24THRUST_300001_SM_1000_NS12placeholders2_2E:
	.zero		1
	.type		_ZN34_INTERNAL_3f54e7f5_4_k_cu_e702f8ac6thrust24THRUST_300001_SM_1000_NS12placeholders2_4E,@object
	.size		_ZN34_INTERNAL_3f54e7f5_4_k_cu_e702f8ac6thrust24THRUST_300001_SM_1000_NS12placeholders2_4E,(_ZN34_INTERNAL_3f54e7f5_4_k_cu_e702f8ac4cuda3std3__45__cpo3endE - _ZN34_INTERNAL_3f54e7f5_4_k_cu_e702f8ac6thrust24THRUST_300001_SM_1000_NS12placeholders2_4E)
_ZN34_INTERNAL_3f54e7f5_4_k_cu_e702f8ac6thrust24THRUST_300001_SM_1000_NS12placeholders2_4E:
	.zero		1
	.type		_ZN34_INTERNAL_3f54e7f5_4_k_cu_e702f8ac4cuda3std3__45__cpo3endE,@object
	.size		_ZN34_INTERNAL_3f54e7f5_4_k_cu_e702f8ac4cuda3std3__45__cpo3endE,(_ZN34_INTERNAL_3f54e7f5_4_k_cu_e702f8ac4cuda3std6ranges3__45__cpo3endE - _ZN34_INTERNAL_3f54e7f5_4_k_cu_e702f8ac4cuda3std3__45__cpo3endE)
_ZN34_INTERNAL_3f54e7f5_4_k_cu_e702f8ac4cuda3std3__45__cpo3endE:
	.zero		1
	.type		_ZN34_INTERNAL_3f54e7f5_4_k_cu_e702f8ac4cuda3std6ranges3__45__cpo3endE,@object
	.size		_ZN34_INTERNAL_3f54e7f5_4_k_cu_e702f8ac4cuda3std6ranges3__45__cpo3endE,(_ZN34_INTERNAL_3f54e7f5_4_k_cu_e702f8ac4cuda3std3__419piecewise_constructE - _ZN34_INTERNAL_3f54e7f5_4_k_cu_e702f8ac4cuda3std6ranges3__45__cpo3endE)
_ZN34_INTERNAL_3f54e7f5_4_k_cu_e702f8ac4cuda3std6ranges3__45__cpo3endE:
	.zero		1
	.type		_ZN34_INTERNAL_3f54e7f5_4_k_cu_e702f8ac4cuda3std3__419piecewise_constructE,@object
	.size		_ZN34_INTERNAL_3f54e7f5_4_k_cu_e702f8ac4cuda3std3__419piecewise_constructE,(_ZN34_INTERNAL_3f54e7f5_4_k_cu_e702f8ac4cuda3std6ranges3__45__cpo5cdataE - _ZN34_INTERNAL_3f54e7f5_4_k_cu_e702f8ac4cuda3std3__419piecewise_constructE)
_ZN34_INTERNAL_3f54e7f5_4_k_cu_e702f8ac4cuda3std3__419piecewise_constructE:
	.zero		1
	.type		_ZN34_INTERNAL_3f54e7f5_4_k_cu_e702f8ac4cuda3std6ranges3__45__cpo5cdataE,@object
	.size		_ZN34_INTERNAL_3f54e7f5_4_k_cu_e702f8ac4cuda3std6ranges3__45__cpo5cdataE,(_ZN34_INTERNAL_3f54e7f5_4_k_cu_e702f8ac6thrust24THRUST_300001_SM_1000_NS12placeholders2_8E - _ZN34_INTERNAL_3f54e7f5_4_k_cu_e702f8ac4cuda3std6ranges3__45__cpo5cdataE)
_ZN34_INTERNAL_3f54e7f5_4_k_cu_e702f8ac4cuda3std6ranges3__45__cpo5cdataE:
	.zero		1
	.type		_ZN34_INTERNAL_3f54e7f5_4_k_cu_e702f8ac6thrust24THRUST_300001_SM_1000_NS12placeholders2_8E,@object
	.size		_ZN34_INTERNAL_3f54e7f5_4_k_cu_e702f8ac6thrust24THRUST_300001_SM_1000_NS12placeholders2_8E,(_ZN34_INTERNAL_3f54e7f5_4_k_cu_e702f8ac4cuda3std3__45__cpo4rendE - _ZN34_INTERNAL_3f54e7f5_4_k_cu_e702f8ac6thrust24THRUST_300001_SM_1000_NS12placeholders2_8E)
_ZN34_INTERNAL_3f54e7f5_4_k_cu_e702f8ac6thrust24THRUST_300001_SM_1000_NS12placeholders2_8E:
	.zero		1
	.type		_ZN34_INTERNAL_3f54e7f5_4_k_cu_e702f8ac4cuda3std3__45__cpo4rendE,@object
	.size		_ZN34_INTERNAL_3f54e7f5_4_k_cu_e702f8ac4cuda3std3__45__cpo4rendE,(_ZN34_INTERNAL_3f54e7f5_4_k_cu_e702f8ac4cuda3std6ranges3__45__cpo9iter_swapE - _ZN34_INTERNAL_3f54e7f5_4_k_cu_e702f8ac4cuda3std3__45__cpo4rendE)
_ZN34_INTERNAL_3f54e7f5_4_k_cu_e702f8ac4cuda3std3__45__cpo4rendE:
	.zero		1
	.type		_ZN34_INTERNAL_3f54e7f5_4_k_cu_e702f8ac4cuda3std6ranges3__45__cpo9iter_swapE,@object
	.size		_ZN34_INTERNAL_3f54e7f5_4_k_cu_e702f8ac4cuda3std6ranges3__45__cpo9iter_swapE,(_ZN34_INTERNAL_3f54e7f5_4_k_cu_e702f8ac4cuda3std3__48unexpectE - _ZN34_INTERNAL_3f54e7f5_4_k_cu_e702f8ac4cuda3std6ranges3__45__cpo9iter_swapE)
_ZN34_INTERNAL_3f54e7f5_4_k_cu_e702f8ac4cuda3std6ranges3__45__cpo9iter_swapE:
	.zero		1
	.type		_ZN34_INTERNAL_3f54e7f5_4_k_cu_e702f8ac4cuda3std3__48unexpectE,@object
	.size		_ZN34_INTERNAL_3f54e7f5_4_k_cu_e702f8ac4cuda3std3__48unexpectE,(_ZN34_INTERNAL_3f54e7f5_4_k_cu_e702f8ac6thrust24THRUST_300001_SM_1000_NS6system6detail10sequential3seqE - _ZN34_INTERNAL_3f54e7f5_4_k_cu_e702f8ac4cuda3std3__48unexpectE)
_ZN34_INTERNAL_3f54e7f5_4_k_cu_e702f8ac4cuda3std3__48unexpectE:
	.zero		1
	.type		_ZN34_INTERNAL_3f54e7f5_4_k_cu_e702f8ac6thrust24THRUST_300001_SM_1000_NS6system6detail10sequential3seqE,@object
	.size		_ZN34_INTERNAL_3f54e7f5_4_k_cu_e702f8ac6thrust24THRUST_300001_SM_1000_NS6system6detail10sequential3seqE,(.L_29 - _ZN34_INTERNAL_3f54e7f5_4_k_cu_e702f8ac6thrust24THRUST_300001_SM_1000_NS6system6detail10sequential3seqE)
_ZN34_INTERNAL_3f54e7f5_4_k_cu_e702f8ac6thrust24THRUST_300001_SM_1000_NS6system6detail10sequential3seqE:
	.zero		1
.L_29:


//--------------------- .nv.shared._Z27BlockScanExclusiveSumKernelPiS_i --------------------------
	.section	.nv.shared._Z27BlockScanExclusiveSumKernelPiS_i,"aw",@nobits
	.sectionflags	@""
	.align	16
.nv.shared._Z27BlockScanExclusiveSumKernelPiS_i:
	.zero		1696


//--------------------- .nv.constant0._ZN3cub18CUB_300001_SM_10006detail11EmptyKernelIvEEvv --------------------------
	.section	.nv.constant0._ZN3cub18CUB_300001_SM_10006detail11EmptyKernelIvEEvv,"a",@progbits
	.sectionflags	@""
	.align	4
.nv.constant0._ZN3cub18CUB_300001_SM_10006detail11EmptyKernelIvEEvv:
	.zero		896


//--------------------- .nv.constant0._Z27BlockScanExclusiveSumKernelPiS_i --------------------------
	.section	.nv.constant0._Z27BlockScanExclusiveSumKernelPiS_i,"a",@progbits
	.sectionflags	@""
	.align	4
.nv.constant0._Z27BlockScanExclusiveSumKernelPiS_i:
	.zero		916


//--------------------- SYMBOLS --------------------------

	.type		.nv.reservedSmem.offset0,@object
	.size		.nv.reservedSmem.offset0,0x4
	.type		.nv.reservedSmem.cap,@object
	.size		.nv.reservedSmem.cap,0x4
